//
// Generated by NVIDIA NVVM Compiler
//
// Compiler Build ID: CL-36424714
// Cuda compilation tools, release 13.0, V13.0.88
// Based on NVVM 20.0.0
//

.version 9.0
.target sm_100
.address_size 64

	// .globl	_Z16printDeviceArrayPKfi
.extern .func  (.param .b32 func_retval0) vprintf
(
	.param .b64 vprintf_param_0,
	.param .b64 vprintf_param_1
)
;
.global .align 1 .b8 $str[16] = {100, 95, 97, 114, 114, 91, 37, 100, 93, 32, 61, 32, 37, 102, 10};

.visible .entry _Z16printDeviceArrayPKfi(
	.param .u64 .ptr .align 1 _Z16printDeviceArrayPKfi_param_0,
	.param .u32 _Z16printDeviceArrayPKfi_param_1
)
{
	.local .align 16 .b8 	__local_depot0[16];
	.reg .b64 	%SP;
	.reg .b64 	%SPL;
	.reg .pred 	%p<2>;
	.reg .b32 	%r<8>;
	.reg .b32 	%f<2>;
	.reg .b64 	%rd<9>;
	.reg .b64 	%fd<2>;

	mov.u64 	%SPL, __local_depot0;
	cvta.local.u64 	%SP, %SPL;
	ld.param.u64 	%rd1, [_Z16printDeviceArrayPKfi_param_0];
	ld.param.u32 	%r2, [_Z16printDeviceArrayPKfi_param_1];
	mov.u32 	%r3, %tid.x;
	mov.u32 	%r4, %ctaid.x;
	mov.u32 	%r5, %ntid.x;
	mad.lo.s32 	%r1, %r4, %r5, %r3;
	setp.ge.s32 	%p1, %r1, %r2;
	@%p1 bra 	$L__BB0_2;
	add.u64 	%rd2, %SP, 0;
	add.u64 	%rd3, %SPL, 0;
	cvta.to.global.u64 	%rd4, %rd1;
	mul.wide.s32 	%rd5, %r1, 4;
	add.s64 	%rd6, %rd4, %rd5;
	ld.global.f32 	%f1, [%rd6];
	cvt.f64.f32 	%fd1, %f1;
	st.local.u32 	[%rd3], %r1;
	st.local.f64 	[%rd3+8], %fd1;
	mov.u64 	%rd7, $str;
	cvta.global.u64 	%rd8, %rd7;
	{ // callseq 0, 0
	.param .b64 param0;
	st.param.b64 	[param0], %rd8;
	.param .b64 param1;
	st.param.b64 	[param1], %rd2;
	.param .b32 retval0;
	call.uni (retval0), 
	vprintf, 
	(
	param0, 
	param1
	);
	ld.param.b32 	%r6, [retval0];
	} // callseq 0
$L__BB0_2:
	ret;

}


// ===== COMPILED SASS (sm_100) =====

	.target	sm_100

	.elftype	@"ET_EXEC"


//--------------------- .note.nv.tkinfo           --------------------------
	.section	.note.nv.tkinfo,"",@"SHT_NOTE"
	.sectionflags	@"SHF_NOTE_NV_TKINFO"
	.tkinfo
        /*0018*/ 	.word	0x00000002
        /*0030*/ 	.string	""
        /*0030*/ 	.string	"ptxas"
        /*0030*/ 	.string	"Cuda compilation tools, release 13.0, V13.0.88"
        /*0030*/ 	.string	"Build cuda_13.0.r13.0/compiler.36424714_0"
        /*0030*/ 	.string	"-arch sm_100 -m 64 "



//--------------------- .note.nv.cuinfo           --------------------------
	.section	.note.nv.cuinfo,"",@"SHT_NOTE"
	.sectionflags	@"SHF_NOTE_NV_CUINFO"
        /*0018*/ 	.short	0x0002
        /*001a*/ 	.short	0x0064
        /*001c*/ 	.short	0x0082
	.zero		2


//--------------------- .nv.info                  --------------------------
	.section	.nv.info,"",@"SHT_CUDA_INFO"
	.align	4


	//----- nvinfo : EIATTR_REGCOUNT
	.align		4
        /*0000*/ 	.byte	0x04, 0x2f
        /*0002*/ 	.short	(.L_2 - .L_1)
	.align		4
.L_1:
        /*0004*/ 	.word	index@(_Z16printDeviceArrayPKfi)
        /*0008*/ 	.word	0x00000018


	//----- nvinfo : EIATTR_FRAME_SIZE
	.align		4
.L_2:
        /*000c*/ 	.byte	0x04, 0x11
        /*000e*/ 	.short	(.L_4 - .L_3)
	.align		4
.L_3:
        /*0010*/ 	.word	index@(_Z16printDeviceArrayPKfi)
        /*0014*/ 	.word	0x00000010


	//----- nvinfo : EIATTR_MIN_STACK_SIZE
	.align		4
.L_4:
        /*0018*/ 	.byte	0x04, 0x12
        /*001a*/ 	.short	(.L_6 - .L_5)
	.align		4
.L_5:
        /*001c*/ 	.word	index@(_Z16printDeviceArrayPKfi)
        /*0020*/ 	.word	0x00000010
.L_6:


//--------------------- .nv.compat                --------------------------
	.section	.nv.compat,"",@"SHT_CUDA_COMPAT_INFO"
	.align	4
        /*0000*/ 	.byte	0x02, 0x09, 0x00, 0x00, 0x02, 0x02, 0x01, 0x00, 0x02, 0x05, 0x05, 0x00, 0x03, 0x07, 0x01, 0x01
        /*0010*/ 	.byte	0x02, 0x03, 0x00, 0x00, 0x02, 0x06, 0x01, 0x00, 0x04, 0x0b, 0x08, 0x00, 0x09, 0x00, 0x00, 0x00
        /*0020*/ 	.byte	0x00, 0x00, 0x00, 0x00


//--------------------- .nv.info._Z16printDeviceArrayPKfi --------------------------
	.section	.nv.info._Z16printDeviceArrayPKfi,"",@"SHT_CUDA_INFO"
	.sectionflags	@""
	.align	4


	//----- nvinfo : EIATTR_CUDA_API_VERSION
	.align		4
        /*0000*/ 	.byte	0x04, 0x37
        /*0002*/ 	.short	(.L_8 - .L_7)
.L_7:
        /*0004*/ 	.word	0x00000082


	//----- nvinfo : EIATTR_KPARAM_INFO
	.align		4
.L_8:
        /*0008*/ 	.byte	0x04, 0x17
        /*000a*/ 	.short	(.L_10 - .L_9)
.L_9:
        /*000c*/ 	.word	0x00000000
        /*0010*/ 	.short	0x0001
        /*0012*/ 	.short	0x0008
        /*0014*/ 	.byte	0x00, 0xf0, 0x11, 0x00


	//----- nvinfo : EIATTR_KPARAM_INFO
	.align		4
.L_10:
        /*0018*/ 	.byte	0x04, 0x17
        /*001a*/ 	.short	(.L_12 - .L_11)
.L_11:
        /*001c*/ 	.word	0x00000000
        /*0020*/ 	.short	0x0000
        /*0022*/ 	.short	0x0000
        /*0024*/ 	.byte	0x00, 0xf5, 0x21, 0x00


	//----- nvinfo : EIATTR_SPARSE_MMA_MASK
	.align		4
.L_12:
        /*0028*/ 	.byte	0x03, 0x50
        /*002a*/ 	.short	0x0000


	//----- nvinfo : EIATTR_MAXREG_COUNT
	.align		4
        /*002c*/ 	.byte	0x03, 0x1b
        /*002e*/ 	.short	0x00ff


	//----- nvinfo : EIATTR_EXTERNS
	.align		4
        /*0030*/ 	.byte	0x04, 0x0f
        /*0032*/ 	.short	(.L_14 - .L_13)


	//   ....[0]....
	.align		4
.L_13:
        /*0034*/ 	.word	index@(vprintf)


	//----- nvinfo : EIATTR_MERCURY_ISA_VERSION
	.align		4
.L_14:
        /*0038*/ 	.byte	0x03, 0x5f
        /*003a*/ 	.short	0x0101


	//----- nvinfo : EIATTR_VRC_CTA_INIT_COUNT
	.align		4
        /*003c*/ 	.byte	0x02, 0x4a
	.zero		1
	.zero		1


	//----- nvinfo : EIATTR_SYSCALL_OFFSETS
	.align		4
        /*0040*/ 	.byte	0x04, 0x46
        /*0042*/ 	.short	(.L_16 - .L_15)


	//   ....[0]....
.L_15:
        /*0044*/ 	.word	0x000001a0


	//----- nvinfo : EIATTR_EXIT_INSTR_OFFSETS
	.align		4
.L_16:
        /*0048*/ 	.byte	0x04, 0x1c
        /*004a*/ 	.short	(.L_18 - .L_17)


	//   ....[0]....
.L_17:
        /*004c*/ 	.word	0x000000c0


	//   ....[1]....
        /*0050*/ 	.word	0x000001b0


	//----- nvinfo : EIATTR_CRS_STACK_SIZE
	.align		4
.L_18:
        /*0054*/ 	.byte	0x04, 0x1e
        /*0056*/ 	.short	(.L_20 - .L_19)
.L_19:
        /*0058*/ 	.word	0x00000000


	//----- nvinfo : EIATTR_CBANK_PARAM_SIZE
	.align		4
.L_20:
        /*005c*/ 	.byte	0x03, 0x19
        /*005e*/ 	.short	0x000c


	//----- nvinfo : EIATTR_PARAM_CBANK
	.align		4
        /*0060*/ 	.byte	0x04, 0x0a
        /*0062*/ 	.short	(.L_22 - .L_21)
	.align		4
.L_21:
        /*0064*/ 	.word	index@(.nv.constant0._Z16printDeviceArrayPKfi)
        /*0068*/ 	.short	0x0380
        /*006a*/ 	.short	0x000c


	//----- nvinfo : EIATTR_SW_WAR
	.align		4
.L_22:
        /*006c*/ 	.byte	0x04, 0x36
        /*006e*/ 	.short	(.L_24 - .L_23)
.L_23:
        /*0070*/ 	.word	0x00000008
.L_24:


//--------------------- .nv.callgraph             --------------------------
	.section	.nv.callgraph,"",@"SHT_CUDA_CALLGRAPH"
	.align	4
	.sectionentsize	8
	.align		4
        /*0000*/ 	.word	0x00000000
	.align		4
        /*0004*/ 	.word	0xffffffff
	.align		4
        /*0008*/ 	.word	index@(_Z16printDeviceArrayPKfi)
	.align		4
        /*000c*/ 	.word	index@(vprintf)
	.align		4
        /*0010*/ 	.word	0x00000000
	.align		4
        /*0014*/ 	.word	0xfffffffe
	.align		4
        /*0018*/ 	.word	0x00000000
	.align		4
        /*001c*/ 	.word	0xfffffffd
	.align		4
        /*0020*/ 	.word	0x00000000
	.align		4
        /*0024*/ 	.word	0xfffffffc


//--------------------- .nv.constant4             --------------------------
	.section	.nv.constant4,"a",@progbits
	.align	8
	.align		8
.nv.constant4:
        /*0000*/ 	.dword	vprintf
	.align		8
        /*0008*/ 	.dword	$str


//--------------------- .text._Z16printDeviceArrayPKfi --------------------------
	.section	.text._Z16printDeviceArrayPKfi,"ax",@progbits
	.align	128
        .global         _Z16printDeviceArrayPKfi
        .type           _Z16printDeviceArrayPKfi,@function
        .size           _Z16printDeviceArrayPKfi,(.L_x_2 - _Z16printDeviceArrayPKfi)
        .other          _Z16printDeviceArrayPKfi,@"STO_CUDA_ENTRY STV_DEFAULT"
_Z16printDeviceArrayPKfi:
.text._Z16printDeviceArrayPKfi:
[----:B------:R-:W0:Y:S01]  /*0000*/  LDC R1, c[0x0][0x37c] ;  /* 0x0000df00ff017b82 */ /* 0x000e220000000800 */
[----:B------:R-:W1:Y:S01]  /*0010*/  S2R R0, SR_TID.X ;  /* 0x0000000000007919 */ /* 0x000e620000002100 */
[----:B------:R-:W2:Y:S06]  /*0020*/  LDCU UR5, c[0x0][0x2fc] ;  /* 0x00005f80ff0577ac */ /* 0x000eac0008000800 */
[----:B------:R-:W1:Y:S01]  /*0030*/  S2UR UR6, SR_CTAID.X ;  /* 0x00000000000679c3 */ /* 0x000e620000002500 */
[----:B0-----:R-:W-:Y:S01]  /*0040*/  VIADD R1, R1, 0xfffffff0 ;  /* 0xfffffff001017836 */ /* 0x001fe20000000000 */
[----:B------:R-:W0:Y:S01]  /*0050*/  LDCU UR7, c[0x0][0x388] ;  /* 0x00007100ff0777ac */ /* 0x000e220008000800 */
[----:B------:R-:W3:Y:S05]  /*0060*/  LDCU UR4, c[0x0][0x2f8] ;  /* 0x00005f00ff0477ac */ /* 0x000eea0008000800 */
[----:B------:R-:W1:Y:S01]  /*0070*/  LDC R3, c[0x0][0x360] ;  /* 0x0000d800ff037b82 */ /* 0x000e620000000800 */
[----:B---3--:R-:W-:-:S05]  /*0080*/  IADD3 R6, P1, PT, R1, UR4, RZ ;  /* 0x0000000401067c10 */ /* 0x008fca000ff3e0ff */
[----:B--2---:R-:W-:Y:S02]  /*0090*/  IMAD.X R7, RZ, RZ, UR5, P1 ;  /* 0x00000005ff077e24 */ /* 0x004fe400088e06ff */
[----:B-1----:R-:W-:-:S05]  /*00a0*/  IMAD R0, R3, UR6, R0 ;  /* 0x0000000603007c24 */ /* 0x002fca000f8e0200 */
[----:B0-----:R-:W-:-:S13]  /*00b0*/  ISETP.GE.AND P0, PT, R0, UR7, PT ;  /* 0x0000000700007c0c */ /* 0x001fda000bf06270 */
[----:B------:R-:W-:Y:S05]  /*00c0*/  @P0 EXIT ;  /* 0x000000000000094d */ /* 0x000fea0003800000 */
[----:B------:R-:W0:Y:S01]  /*00d0*/  LDC.64 R2, c[0x0][0x380] ;  /* 0x0000e000ff027b82 */ /* 0x000e220000000a00 */
[----:B------:R-:W1:Y:S01]  /*00e0*/  LDCU.64 UR4, c[0x0][0x358] ;  /* 0x00006b00ff0477ac */ /* 0x000e620008000a00 */
[----:B0-----:R-:W-:-:S06]  /*00f0*/  IMAD.WIDE R2, R0, 0x4, R2 ;  /* 0x0000000400027825 */ /* 0x001fcc00078e0202 */
[----:B-1----:R-:W2:Y:S01]  /*0100*/  LDG.E R2, desc[UR4][R2.64] ;  /* 0x0000000402027981 */ /* 0x002ea2000c1e1900 */
[----:B------:R-:W-:Y:S01]  /*0110*/  MOV R10, 0x0 ;  /* 0x00000000000a7802 */ /* 0x000fe20000000f00 */
[----:B------:R-:W0:Y:S02]  /*0120*/  LDCU.64 UR4, c[0x4][0x8] ;  /* 0x01000100ff0477ac */ /* 0x000e240008000a00 */
[----:B------:R1:W-:Y:S03]  /*0130*/  STL [R1], R0 ;  /* 0x0000000001007387 */ /* 0x0003e60000100800 */
[----:B------:R-:W3:Y:S01]  /*0140*/  LDC.64 R10, c[0x4][R10] ;  /* 0x010000000a0a7b82 */ /* 0x000ee20000000a00 */
[----:B0-----:R-:W-:Y:S01]  /*0150*/  MOV R4, UR4 ;  /* 0x0000000400047c02 */ /* 0x001fe20008000f00 */
[----:B------:R-:W-:Y:S01]  /*0160*/  IMAD.U32 R5, RZ, RZ, UR5 ;  /* 0x00000005ff057e24 */ /* 0x000fe2000f8e00ff */
[----:B--2---:R-:W0:Y:S02]  /*0170*/  F2F.F64.F32 R8, R2 ;  /* 0x0000000200087310 */ /* 0x004e240000201800 */
[----:B0--3--:R1:W-:Y:S04]  /*0180*/  STL.64 [R1+0x8], R8 ;  /* 0x0000080801007387 */ /* 0x0093e80000100a00 */
[----:B------:R-:W-:-:S07]  /*0190*/  LEPC R20, `(.L_x_0) ;  /* 0x000000001014794e */ /* 0x000fce0000000000 */
[----:B-1----:R-:W-:Y:S05]  /*01a0*/  CALL.ABS.NOINC R10 ;  /* 0x000000000a007343 */ /* 0x002fea0003c00000 */
.L_x_0:
[----:B------:R-:W-:Y:S05]  /*01b0*/  EXIT ;  /* 0x000000000000794d */ /* 0x000fea0003800000 */
.L_x_1:
[----:B------:R-:W-:-:S00]  /*01c0*/  BRA `(.L_x_1) ;  /* 0xfffffffc00fc7947 */ /* 0x000fc0000383ffff */
[----:B------:R-:W-:-:S00]  /*01d0*/  NOP ;  /* 0x0000000000007918 */ /* 0x000fc00000000000 */
        /* <DEDUP_REMOVED lines=10> */
.L_x_2:


//--------------------- .nv.global.init           --------------------------
	.section	.nv.global.init,"aw",@progbits
.nv.global.init:
	.type		$str,@object
	.size		$str,(.L_0 - $str)
$str:
        /*0000*/ 	.byte	0x64, 0x5f, 0x61, 0x72, 0x72, 0x5b, 0x25, 0x64, 0x5d, 0x20, 0x3d, 0x20, 0x25, 0x66, 0x0a, 0x00
.L_0:


//--------------------- .nv.shared.reserved.0     --------------------------
	.section	.nv.shared.reserved.0,"aw",@nobits
	.weak		__nv_reservedSMEM_offset_0_alias
	.size		__nv_reservedSMEM_offset_0_alias, 0, 64
	.other		__nv_reservedSMEM_offset_0_alias,@"STO_CUDA_RESERVED_SHARED STV_DEFAULT"
__nv_reservedSMEM_offset_0_alias:
	.zero		0
	.zero		64


//--------------------- .nv.constant0._Z16printDeviceArrayPKfi --------------------------
	.section	.nv.constant0._Z16printDeviceArrayPKfi,"a",@progbits
	.sectionflags	@""
	.align	4
.nv.constant0._Z16printDeviceArrayPKfi:
	.zero		908


//--------------------- SYMBOLS --------------------------

	.type		.nv.reservedSmem.offset0,@object
	.size		.nv.reservedSmem.offset0,0x4
	.type		vprintf,@function
